//
// Generated by NVIDIA NVVM Compiler
//
// Compiler Build ID: CL-36424714
// Cuda compilation tools, release 13.0, V13.0.88
// Based on NVVM 20.0.0
//

.version 9.0
.target sm_100
.address_size 64

	// .globl	_Z15jacobi_per_elemiPPPdS1_S1_i
.extern .func  (.param .b32 func_retval0) vprintf
(
	.param .b64 vprintf_param_0,
	.param .b64 vprintf_param_1
)
;
.global .align 1 .b8 $str[33] = {105, 61, 37, 105, 32, 106, 61, 37, 105, 32, 107, 61, 37, 105, 32, 124, 32, 117, 61, 37, 102, 32, 118, 61, 37, 102, 32, 102, 61, 37, 102, 10};

.visible .entry _Z15jacobi_per_elemiPPPdS1_S1_i(
	.param .u32 _Z15jacobi_per_elemiPPPdS1_S1_i_param_0,
	.param .u64 .ptr .align 1 _Z15jacobi_per_elemiPPPdS1_S1_i_param_1,
	.param .u64 .ptr .align 1 _Z15jacobi_per_elemiPPPdS1_S1_i_param_2,
	.param .u64 .ptr .align 1 _Z15jacobi_per_elemiPPPdS1_S1_i_param_3,
	.param .u32 _Z15jacobi_per_elemiPPPdS1_S1_i_param_4
)
{
	.local .align 8 .b8 	__local_depot0[40];
	.reg .b64 	%SP;
	.reg .b64 	%SPL;
	.reg .pred 	%p<10>;
	.reg .b32 	%r<26>;
	.reg .b64 	%rd<60>;
	.reg .b64 	%fd<20>;

	mov.u64 	%SPL, __local_depot0;
	cvta.local.u64 	%SP, %SPL;
	ld.param.u32 	%r5, [_Z15jacobi_per_elemiPPPdS1_S1_i_param_0];
	ld.param.u64 	%rd2, [_Z15jacobi_per_elemiPPPdS1_S1_i_param_2];
	ld.param.u64 	%rd3, [_Z15jacobi_per_elemiPPPdS1_S1_i_param_3];
	mov.u32 	%r6, %ctaid.x;
	mov.u32 	%r7, %ntid.x;
	mov.u32 	%r8, %tid.x;
	mad.lo.s32 	%r9, %r6, %r7, %r8;
	mov.u32 	%r10, %ctaid.y;
	mov.u32 	%r11, %ntid.y;
	mov.u32 	%r12, %tid.y;
	mad.lo.s32 	%r13, %r10, %r11, %r12;
	mov.u32 	%r14, %ctaid.z;
	mov.u32 	%r15, %ntid.z;
	mov.u32 	%r16, %tid.z;
	mad.lo.s32 	%r17, %r14, %r15, %r16;
	setp.lt.s32 	%p1, %r9, 1;
	setp.eq.s32 	%p2, %r13, 0;
	setp.eq.s32 	%p3, %r17, 0;
	or.pred  	%p4, %p2, %p3;
	or.pred  	%p5, %p4, %p1;
	add.s32 	%r18, %r5, -1;
	setp.ge.s32 	%p6, %r9, %r18;
	or.pred  	%p7, %p5, %p6;
	max.s32 	%r19, %r13, %r17;
	setp.ge.s32 	%p8, %r19, %r18;
	or.pred  	%p9, %p7, %p8;
	@%p9 bra 	$L__BB0_2;
	ld.param.u64 	%rd59, [_Z15jacobi_per_elemiPPPdS1_S1_i_param_1];
	add.u64 	%rd4, %SP, 0;
	add.u64 	%rd5, %SPL, 0;
	cvta.to.global.u64 	%rd6, %rd2;
	cvta.to.global.u64 	%rd7, %rd3;
	cvta.to.global.u64 	%rd8, %rd59;
	add.s32 	%r20, %r9, -1;
	mul.wide.u32 	%rd9, %r20, 8;
	add.s64 	%rd10, %rd6, %rd9;
	ld.global.u64 	%rd11, [%rd10];
	mul.wide.u32 	%rd12, %r13, 8;
	add.s64 	%rd13, %rd11, %rd12;
	ld.u64 	%rd14, [%rd13];
	mul.wide.u32 	%rd15, %r17, 8;
	add.s64 	%rd16, %rd14, %rd15;
	ld.f64 	%fd1, [%rd16];
	mul.wide.u32 	%rd17, %r9, 8;
	add.s64 	%rd18, %rd6, %rd17;
	ld.global.u64 	%rd19, [%rd18+8];
	add.s64 	%rd20, %rd19, %rd12;
	ld.u64 	%rd21, [%rd20];
	add.s64 	%rd22, %rd21, %rd15;
	ld.f64 	%fd2, [%rd22];
	add.f64 	%fd3, %fd1, %fd2;
	ld.global.u64 	%rd23, [%rd18];
	add.s32 	%r21, %r13, -1;
	mul.wide.u32 	%rd24, %r21, 8;
	add.s64 	%rd25, %rd23, %rd24;
	ld.u64 	%rd26, [%rd25];
	add.s64 	%rd27, %rd26, %rd15;
	ld.f64 	%fd4, [%rd27];
	add.f64 	%fd5, %fd3, %fd4;
	add.s64 	%rd28, %rd23, %rd12;
	ld.u64 	%rd29, [%rd28+8];
	add.s64 	%rd30, %rd29, %rd15;
	ld.f64 	%fd6, [%rd30];
	add.f64 	%fd7, %fd5, %fd6;
	ld.u64 	%rd31, [%rd28];
	add.s32 	%r22, %r17, -1;
	mul.wide.u32 	%rd32, %r22, 8;
	add.s64 	%rd33, %rd31, %rd32;
	ld.f64 	%fd8, [%rd33];
	add.f64 	%fd9, %fd7, %fd8;
	add.s64 	%rd34, %rd31, %rd15;
	ld.f64 	%fd10, [%rd34+8];
	add.f64 	%fd11, %fd9, %fd10;
	mul.lo.s32 	%r23, %r5, %r5;
	cvt.rn.f64.u32 	%fd12, %r23;
	rcp.rn.f64 	%fd13, %fd12;
	add.s64 	%rd35, %rd7, %rd17;
	ld.global.u64 	%rd36, [%rd35];
	add.s64 	%rd37, %rd36, %rd12;
	ld.u64 	%rd38, [%rd37];
	add.s64 	%rd39, %rd38, %rd15;
	ld.f64 	%fd14, [%rd39];
	fma.rn.f64 	%fd15, %fd13, %fd14, %fd11;
	mul.f64 	%fd16, %fd15, 0d3FC5555555555555;
	add.s64 	%rd40, %rd8, %rd17;
	ld.global.u64 	%rd41, [%rd40];
	add.s64 	%rd42, %rd41, %rd12;
	ld.u64 	%rd43, [%rd42];
	add.s64 	%rd44, %rd43, %rd15;
	st.f64 	[%rd44], %fd16;
	ld.global.u64 	%rd45, [%rd40];
	add.s64 	%rd46, %rd45, %rd12;
	ld.u64 	%rd47, [%rd46];
	add.s64 	%rd48, %rd47, %rd15;
	ld.f64 	%fd17, [%rd48];
	ld.global.u64 	%rd49, [%rd18];
	add.s64 	%rd50, %rd49, %rd12;
	ld.u64 	%rd51, [%rd50];
	add.s64 	%rd52, %rd51, %rd15;
	ld.f64 	%fd18, [%rd52];
	ld.global.u64 	%rd53, [%rd35];
	add.s64 	%rd54, %rd53, %rd12;
	ld.u64 	%rd55, [%rd54];
	add.s64 	%rd56, %rd55, %rd15;
	ld.f64 	%fd19, [%rd56];
	st.local.v2.u32 	[%rd5], {%r9, %r13};
	st.local.u32 	[%rd5+8], %r17;
	st.local.f64 	[%rd5+16], %fd17;
	st.local.f64 	[%rd5+24], %fd18;
	st.local.f64 	[%rd5+32], %fd19;
	mov.u64 	%rd57, $str;
	cvta.global.u64 	%rd58, %rd57;
	{ // callseq 0, 0
	.param .b64 param0;
	st.param.b64 	[param0], %rd58;
	.param .b64 param1;
	st.param.b64 	[param1], %rd4;
	.param .b32 retval0;
	call.uni (retval0), 
	vprintf, 
	(
	param0, 
	param1
	);
	ld.param.b32 	%r24, [retval0];
	} // callseq 0
$L__BB0_2:
	ret;

}


// ===== COMPILED SASS (sm_100) =====

	.target	sm_100

	.elftype	@"ET_EXEC"


//--------------------- .note.nv.tkinfo           --------------------------
	.section	.note.nv.tkinfo,"",@"SHT_NOTE"
	.sectionflags	@"SHF_NOTE_NV_TKINFO"
	.tkinfo
        /*0018*/ 	.word	0x00000002
        /*0030*/ 	.string	""
        /*0030*/ 	.string	"ptxas"
        /*0030*/ 	.string	"Cuda compilation tools, release 13.0, V13.0.88"
        /*0030*/ 	.string	"Build cuda_13.0.r13.0/compiler.36424714_0"
        /*0030*/ 	.string	"-arch sm_100 -m 64 "



//--------------------- .note.nv.cuinfo           --------------------------
	.section	.note.nv.cuinfo,"",@"SHT_NOTE"
	.sectionflags	@"SHF_NOTE_NV_CUINFO"
        /*0018*/ 	.short	0x0002
        /*001a*/ 	.short	0x0064
        /*001c*/ 	.short	0x0082
	.zero		2


//--------------------- .nv.info                  --------------------------
	.section	.nv.info,"",@"SHT_CUDA_INFO"
	.align	4


	//----- nvinfo : EIATTR_REGCOUNT
	.align		4
        /*0000*/ 	.byte	0x04, 0x2f
        /*0002*/ 	.short	(.L_2 - .L_1)
	.align		4
.L_1:
        /*0004*/ 	.word	index@(_Z15jacobi_per_elemiPPPdS1_S1_i)
        /*0008*/ 	.word	0x00000020


	//----- nvinfo : EIATTR_FRAME_SIZE
	.align		4
.L_2:
        /*000c*/ 	.byte	0x04, 0x11
        /*000e*/ 	.short	(.L_4 - .L_3)
	.align		4
.L_3:
        /*0010*/ 	.word	index@($__internal_0_$__cuda_sm20_dblrcp_rn_slowpath_v3)
        /*0014*/ 	.word	0x00000028


	//----- nvinfo : EIATTR_FRAME_SIZE
	.align		4
.L_4:
        /*0018*/ 	.byte	0x04, 0x11
        /*001a*/ 	.short	(.L_6 - .L_5)
	.align		4
.L_5:
        /*001c*/ 	.word	index@(_Z15jacobi_per_elemiPPPdS1_S1_i)
        /*0020*/ 	.word	0x00000028


	//----- nvinfo : EIATTR_MIN_STACK_SIZE
	.align		4
.L_6:
        /*0024*/ 	.byte	0x04, 0x12
        /*0026*/ 	.short	(.L_8 - .L_7)
	.align		4
.L_7:
        /*0028*/ 	.word	index@(_Z15jacobi_per_elemiPPPdS1_S1_i)
        /*002c*/ 	.word	0x00000028
.L_8:


//--------------------- .nv.compat                --------------------------
	.section	.nv.compat,"",@"SHT_CUDA_COMPAT_INFO"
	.align	4
        /*0000*/ 	.byte	0x02, 0x09, 0x00, 0x00, 0x02, 0x02, 0x01, 0x00, 0x02, 0x05, 0x05, 0x00, 0x03, 0x07, 0x01, 0x01
        /*0010*/ 	.byte	0x02, 0x03, 0x00, 0x00, 0x02, 0x06, 0x01, 0x00, 0x04, 0x0b, 0x08, 0x00, 0x01, 0x00, 0x00, 0x00
        /*0020*/ 	.byte	0x00, 0x00, 0x00, 0x00


//--------------------- .nv.info._Z15jacobi_per_elemiPPPdS1_S1_i --------------------------
	.section	.nv.info._Z15jacobi_per_elemiPPPdS1_S1_i,"",@"SHT_CUDA_INFO"
	.sectionflags	@""
	.align	4


	//----- nvinfo : EIATTR_CUDA_API_VERSION
	.align		4
        /*0000*/ 	.byte	0x04, 0x37
        /*0002*/ 	.short	(.L_10 - .L_9)
.L_9:
        /*0004*/ 	.word	0x00000082


	//----- nvinfo : EIATTR_KPARAM_INFO
	.align		4
.L_10:
        /*0008*/ 	.byte	0x04, 0x17
        /*000a*/ 	.short	(.L_12 - .L_11)
.L_11:
        /*000c*/ 	.word	0x00000000
        /*0010*/ 	.short	0x0004
        /*0012*/ 	.short	0x0020
        /*0014*/ 	.byte	0x00, 0xf0, 0x11, 0x00


	//----- nvinfo : EIATTR_KPARAM_INFO
	.align		4
.L_12:
        /*0018*/ 	.byte	0x04, 0x17
        /*001a*/ 	.short	(.L_14 - .L_13)
.L_13:
        /*001c*/ 	.word	0x00000000
        /*0020*/ 	.short	0x0003
        /*0022*/ 	.short	0x0018
        /*0024*/ 	.byte	0x00, 0xf5, 0x21, 0x00


	//----- nvinfo : EIATTR_KPARAM_INFO
	.align		4
.L_14:
        /*0028*/ 	.byte	0x04, 0x17
        /*002a*/ 	.short	(.L_16 - .L_15)
.L_15:
        /*002c*/ 	.word	0x00000000
        /*0030*/ 	.short	0x0002
        /*0032*/ 	.short	0x0010
        /*0034*/ 	.byte	0x00, 0xf5, 0x21, 0x00


	//----- nvinfo : EIATTR_KPARAM_INFO
	.align		4
.L_16:
        /*0038*/ 	.byte	0x04, 0x17
        /*003a*/ 	.short	(.L_18 - .L_17)
.L_17:
        /*003c*/ 	.word	0x00000000
        /*0040*/ 	.short	0x0001
        /*0042*/ 	.short	0x0008
        /*0044*/ 	.byte	0x00, 0xf5, 0x21, 0x00


	//----- nvinfo : EIATTR_KPARAM_INFO
	.align		4
.L_18:
        /*0048*/ 	.byte	0x04, 0x17
        /*004a*/ 	.short	(.L_20 - .L_19)
.L_19:
        /*004c*/ 	.word	0x00000000
        /*0050*/ 	.short	0x0000
        /*0052*/ 	.short	0x0000
        /*0054*/ 	.byte	0x00, 0xf0, 0x11, 0x00


	//----- nvinfo : EIATTR_SPARSE_MMA_MASK
	.align		4
.L_20:
        /*0058*/ 	.byte	0x03, 0x50
        /*005a*/ 	.short	0x0000


	//----- nvinfo : EIATTR_MAXREG_COUNT
	.align		4
        /*005c*/ 	.byte	0x03, 0x1b
        /*005e*/ 	.short	0x00ff


	//----- nvinfo : EIATTR_EXTERNS
	.align		4
        /*0060*/ 	.byte	0x04, 0x0f
        /*0062*/ 	.short	(.L_22 - .L_21)


	//   ....[0]....
	.align		4
.L_21:
        /*0064*/ 	.word	index@(vprintf)


	//----- nvinfo : EIATTR_MERCURY_ISA_VERSION
	.align		4
.L_22:
        /*0068*/ 	.byte	0x03, 0x5f
        /*006a*/ 	.short	0x0101


	//----- nvinfo : EIATTR_VRC_CTA_INIT_COUNT
	.align		4
        /*006c*/ 	.byte	0x02, 0x4a
	.zero		1
	.zero		1


	//----- nvinfo : EIATTR_SYSCALL_OFFSETS
	.align		4
        /*0070*/ 	.byte	0x04, 0x46
        /*0072*/ 	.short	(.L_24 - .L_23)


	//   ....[0]....
.L_23:
        /*0074*/ 	.word	0x000007a0


	//----- nvinfo : EIATTR_EXIT_INSTR_OFFSETS
	.align		4
.L_24:
        /*0078*/ 	.byte	0x04, 0x1c
        /*007a*/ 	.short	(.L_26 - .L_25)


	//   ....[0]....
.L_25:
        /*007c*/ 	.word	0x000001a0


	//   ....[1]....
        /*0080*/ 	.word	0x000007b0


	//----- nvinfo : EIATTR_CRS_STACK_SIZE
	.align		4
.L_26:
        /*0084*/ 	.byte	0x04, 0x1e
        /*0086*/ 	.short	(.L_28 - .L_27)
.L_27:
        /*0088*/ 	.word	0x00000000


	//----- nvinfo : EIATTR_CBANK_PARAM_SIZE
	.align		4
.L_28:
        /*008c*/ 	.byte	0x03, 0x19
        /*008e*/ 	.short	0x0024


	//----- nvinfo : EIATTR_PARAM_CBANK
	.align		4
        /*0090*/ 	.byte	0x04, 0x0a
        /*0092*/ 	.short	(.L_30 - .L_29)
	.align		4
.L_29:
        /*0094*/ 	.word	index@(.nv.constant0._Z15jacobi_per_elemiPPPdS1_S1_i)
        /*0098*/ 	.short	0x0380
        /*009a*/ 	.short	0x0024


	//----- nvinfo : EIATTR_SW_WAR
	.align		4
.L_30:
        /*009c*/ 	.byte	0x04, 0x36
        /*009e*/ 	.short	(.L_32 - .L_31)
.L_31:
        /*00a0*/ 	.word	0x00000008
.L_32:


//--------------------- .nv.callgraph             --------------------------
	.section	.nv.callgraph,"",@"SHT_CUDA_CALLGRAPH"
	.align	4
	.sectionentsize	8
	.align		4
        /*0000*/ 	.word	0x00000000
	.align		4
        /*0004*/ 	.word	0xffffffff
	.align		4
        /*0008*/ 	.word	index@(_Z15jacobi_per_elemiPPPdS1_S1_i)
	.align		4
        /*000c*/ 	.word	index@(vprintf)
	.align		4
        /*0010*/ 	.word	0x00000000
	.align		4
        /*0014*/ 	.word	0xfffffffe
	.align		4
        /*0018*/ 	.word	0x00000000
	.align		4
        /*001c*/ 	.word	0xfffffffd
	.align		4
        /*0020*/ 	.word	0x00000000
	.align		4
        /*0024*/ 	.word	0xfffffffc


//--------------------- .nv.constant4             --------------------------
	.section	.nv.constant4,"a",@progbits
	.align	8
	.align		8
.nv.constant4:
        /*0000*/ 	.dword	vprintf
	.align		8
        /*0008*/ 	.dword	$str


//--------------------- .text._Z15jacobi_per_elemiPPPdS1_S1_i --------------------------
	.section	.text._Z15jacobi_per_elemiPPPdS1_S1_i,"ax",@progbits
	.align	128
        .global         _Z15jacobi_per_elemiPPPdS1_S1_i
        .type           _Z15jacobi_per_elemiPPPdS1_S1_i,@function
        .size           _Z15jacobi_per_elemiPPPdS1_S1_i,(.L_x_6 - _Z15jacobi_per_elemiPPPdS1_S1_i)
        .other          _Z15jacobi_per_elemiPPPdS1_S1_i,@"STO_CUDA_ENTRY STV_DEFAULT"
_Z15jacobi_per_elemiPPPdS1_S1_i:
.text._Z15jacobi_per_elemiPPPdS1_S1_i:
[----:B------:R-:W0:Y:S01]  /*0000*/  LDC R1, c[0x0][0x37c] ;  /* 0x0000df00ff017b82 */ /* 0x000e220000000800 */
[----:B------:R-:W1:Y:S01]  /*0010*/  S2R R7, SR_TID.Z ;  /* 0x0000000000077919 */ /* 0x000e620000002300 */
[----:B------:R-:W2:Y:S06]  /*0020*/  LDCU UR7, c[0x0][0x2fc] ;  /* 0x00005f80ff0777ac */ /* 0x000eac0008000800 */
[----:B------:R-:W3:Y:S01]  /*0030*/  LDC R2, c[0x0][0x360] ;  /* 0x0000d800ff027b82 */ /* 0x000ee20000000800 */
[----:B0-----:R-:W-:Y:S01]  /*0040*/  IADD3 R1, PT, PT, R1, -0x28, RZ ;  /* 0xffffffd801017810 */ /* 0x001fe20007ffe0ff */
[----:B------:R-:W0:Y:S01]  /*0050*/  S2R R4, SR_TID.Y ;  /* 0x0000000000047919 */ /* 0x000e220000002200 */
[----:B------:R-:W4:Y:S01]  /*0060*/  LDCU UR4, c[0x0][0x380] ;  /* 0x00007000ff0477ac */ /* 0x000f220008000800 */
[----:B------:R-:W3:Y:S04]  /*0070*/  S2R R5, SR_TID.X ;  /* 0x0000000000057919 */ /* 0x000ee80000002100 */
[----:B------:R-:W0:Y:S08]  /*0080*/  LDC R3, c[0x0][0x364] ;  /* 0x0000d900ff037b82 */ /* 0x000e300000000800 */
[----:B------:R-:W1:Y:S08]  /*0090*/  S2UR UR8, SR_CTAID.Z ;  /* 0x00000000000879c3 */ /* 0x000e700000002700 */
[----:B------:R-:W1:Y:S08]  /*00a0*/  LDC R0, c[0x0][0x368] ;  /* 0x0000da00ff007b82 */ /* 0x000e700000000800 */
[----:B------:R-:W0:Y:S08]  /*00b0*/  S2UR UR6, SR_CTAID.Y ;  /* 0x00000000000679c3 */ /* 0x000e300000002600 */
[----:B------:R-:W3:Y:S01]  /*00c0*/  S2UR UR5, SR_CTAID.X ;  /* 0x00000000000579c3 */ /* 0x000ee20000002500 */
[----:B-1----:R-:W-:-:S05]  /*00d0*/  IMAD R0, R0, UR8, R7 ;  /* 0x0000000800007c24 */ /* 0x002fca000f8e0207 */
[----:B------:R-:W-:Y:S01]  /*00e0*/  ISETP.NE.AND P0, PT, R0, RZ, PT ;  /* 0x000000ff0000720c */ /* 0x000fe20003f05270 */
[----:B0-----:R-:W-:Y:S01]  /*00f0*/  IMAD R3, R3, UR6, R4 ;  /* 0x0000000603037c24 */ /* 0x001fe2000f8e0204 */
[----:B------:R-:W0:Y:S04]  /*0100*/  LDCU UR6, c[0x0][0x2f8] ;  /* 0x00005f00ff0677ac */ /* 0x000e280008000800 */
[C---:B------:R-:W-:Y:S02]  /*0110*/  ISETP.EQ.OR P0, PT, R3.reuse, RZ, !P0 ;  /* 0x000000ff0300720c */ /* 0x040fe40004702670 */
[----:B------:R-:W-:Y:S01]  /*0120*/  VIMNMX R4, PT, PT, R3, R0, !PT ;  /* 0x0000000003047248 */ /* 0x000fe20007fe0100 */
[----:B---3--:R-:W-:Y:S01]  /*0130*/  IMAD R2, R2, UR5, R5 ;  /* 0x0000000502027c24 */ /* 0x008fe2000f8e0205 */
[----:B----4-:R-:W-:-:S04]  /*0140*/  UIADD3 UR5, UPT, UPT, UR4, -0x1, URZ ;  /* 0xffffffff04057890 */ /* 0x010fc8000fffe0ff */
[----:B------:R-:W-:-:S04]  /*0150*/  ISETP.LT.OR P0, PT, R2, 0x1, P0 ;  /* 0x000000010200780c */ /* 0x000fc80000701670 */
[----:B------:R-:W-:Y:S02]  /*0160*/  ISETP.GE.OR P0, PT, R2, UR5, P0 ;  /* 0x0000000502007c0c */ /* 0x000fe40008706670 */
[----:B0-----:R-:W-:Y:S02]  /*0170*/  IADD3 R6, P1, PT, R1, UR6, RZ ;  /* 0x0000000601067c10 */ /* 0x001fe4000ff3e0ff */
[----:B------:R-:W-:Y:S02]  /*0180*/  ISETP.GE.OR P0, PT, R4, UR5, P0 ;  /* 0x0000000504007c0c */ /* 0x000fe40008706670 */
[----:B--2---:R-:W-:-:S11]  /*0190*/  IADD3.X R7, PT, PT, RZ, UR7, RZ, P1, !PT ;  /* 0x00000007ff077c10 */ /* 0x004fd60008ffe4ff */
[----:B------:R-:W-:Y:S05]  /*01a0*/  @P0 EXIT ;  /* 0x000000000000094d */ /* 0x000fea0003800000 */
[----:B------:R-:W0:Y:S01]  /*01b0*/  LDC.64 R4, c[0x0][0x390] ;  /* 0x0000e400ff047b82 */ /* 0x000e220000000a00 */
[----:B------:R-:W1:Y:S01]  /*01c0*/  LDCU.64 UR6, c[0x0][0x358] ;  /* 0x00006b00ff0677ac */ /* 0x000e620008000a00 */
[----:B------:R-:W-:-:S05]  /*01d0*/  IADD3 R17, PT, PT, R2, -0x1, RZ ;  /* 0xffffffff02117810 */ /* 0x000fca0007ffe0ff */
[----:B0-----:R-:W-:-:S04]  /*01e0*/  IMAD.WIDE.U32 R16, R17, 0x8, R4 ;  /* 0x0000000811107825 */ /* 0x001fc800078e0004 */
[----:B------:R-:W-:Y:S02]  /*01f0*/  IMAD.WIDE.U32 R4, R2, 0x8, R4 ;  /* 0x0000000802047825 */ /* 0x000fe400078e0004 */
[----:B-1----:R-:W2:Y:S04]  /*0200*/  LDG.E.64 R16, desc[UR6][R16.64] ;  /* 0x0000000610107981 */ /* 0x002ea8000c1e1b00 */
[----:B------:R-:W3:Y:S04]  /*0210*/  LDG.E.64 R8, desc[UR6][R4.64+0x8] ;  /* 0x0000080604087981 */ /* 0x000ee8000c1e1b00 */
[----:B------:R-:W4:Y:S01]  /*0220*/  LDG.E.64 R14, desc[UR6][R4.64] ;  /* 0x00000006040e7981 */ /* 0x000f22000c1e1b00 */
[----:B------:R-:W-:-:S02]  /*0230*/  VIADD R27, R3, 0xffffffff ;  /* 0xffffffff031b7836 */ /* 0x000fc40000000000 */
[----:B--2---:R-:W-:-:S04]  /*0240*/  IMAD.WIDE.U32 R10, R3, 0x8, R16 ;  /* 0x00000008030a7825 */ /* 0x004fc800078e0010 */
[----:B---3--:R-:W-:Y:S02]  /*0250*/  IMAD.WIDE.U32 R20, R3, 0x8, R8 ;  /* 0x0000000803147825 */ /* 0x008fe400078e0008 */
[----:B------:R-:W2:Y:S04]  /*0260*/  LD.E.64 R10, desc[UR6][R10.64] ;  /* 0x000000060a0a7980 */ /* 0x000ea8000c101b00 */
[----:B------:R-:W3:Y:S01]  /*0270*/  LD.E.64 R8, desc[UR6][R20.64] ;  /* 0x0000000614087980 */ /* 0x000ee2000c101b00 */
[----:B----4-:R-:W-:-:S05]  /*0280*/  IMAD.WIDE.U32 R26, R27, 0x8, R14 ;  /* 0x000000081b1a7825 */ /* 0x010fca00078e000e */
[----:B------:R-:W4:Y:S01]  /*0290*/  LD.E.64 R12, desc[UR6][R26.64] ;  /* 0x000000061a0c7980 */ /* 0x000f22000c101b00 */
[----:B------:R-:W-:-:S05]  /*02a0*/  IMAD.WIDE.U32 R28, R3, 0x8, R14 ;  /* 0x00000008031c7825 */ /* 0x000fca00078e000e */
[----:B------:R-:W5:Y:S04]  /*02b0*/  LD.E.64 R14, desc[UR6][R28.64+0x8] ;  /* 0x000008061c0e7980 */ /* 0x000f68000c101b00 */
[----:B------:R-:W5:Y:S01]  /*02c0*/  LD.E.64 R18, desc[UR6][R28.64] ;  /* 0x000000061c127980 */ /* 0x000f62000c101b00 */
[----:B------:R-:W-:Y:S01]  /*02d0*/  UIMAD UR4, UR4, UR4, URZ ;  /* 0x00000004040472a4 */ /* 0x000fe2000f8e02ff */
[----:B--2---:R-:W-:-:S04]  /*02e0*/  IMAD.WIDE.U32 R22, R0, 0x8, R10 ;  /* 0x0000000800167825 */ /* 0x004fc800078e000a */
[C---:B---3--:R-:W-:Y:S02]  /*02f0*/  IMAD.WIDE.U32 R24, R0.reuse, 0x8, R8 ;  /* 0x0000000800187825 */ /* 0x048fe400078e0008 */
[----:B------:R0:W2:Y:S04]  /*0300*/  LD.E.64 R8, desc[UR6][R22.64] ;  /* 0x0000000616087980 */ /* 0x0000a8000c101b00 */
[----:B------:R-:W2:Y:S01]  /*0310*/  LD.E.64 R10, desc[UR6][R24.64] ;  /* 0x00000006180a7980 */ /* 0x000ea2000c101b00 */
[----:B----4-:R-:W-:-:S06]  /*0320*/  IMAD.WIDE.U32 R12, R0, 0x8, R12 ;  /* 0x00000008000c7825 */ /* 0x010fcc00078e000c */
[----:B------:R-:W3:Y:S01]  /*0330*/  LD.E.64 R12, desc[UR6][R12.64] ;  /* 0x000000060c0c7980 */ /* 0x000ee2000c101b00 */
[C---:B-----5:R-:W-:Y:S01]  /*0340*/  IMAD.WIDE.U32 R16, R0.reuse, 0x8, R14 ;  /* 0x0000000800107825 */ /* 0x060fe200078e000e */
[----:B------:R-:W-:-:S05]  /*0350*/  IADD3 R15, PT, PT, R0, -0x1, RZ ;  /* 0xffffffff000f7810 */ /* 0x000fca0007ffe0ff */
[----:B------:R-:W4:Y:S01]  /*0360*/  LD.E.64 R16, desc[UR6][R16.64] ;  /* 0x0000000610107980 */ /* 0x000f22000c101b00 */
[----:B------:R-:W-:-:S04]  /*0370*/  IMAD.WIDE.U32 R14, R15, 0x8, R18 ;  /* 0x000000080f0e7825 */ /* 0x000fc800078e0012 */
[----:B------:R-:W-:Y:S02]  /*0380*/  IMAD.WIDE.U32 R20, R0, 0x8, R18 ;  /* 0x0000000800147825 */ /* 0x000fe400078e0012 */
[----:B------:R-:W5:Y:S04]  /*0390*/  LD.E.64 R14, desc[UR6][R14.64] ;  /* 0x000000060e0e7980 */ /* 0x000f68000c101b00 */
[----:B------:R-:W5:Y:S01]  /*03a0*/  LD.E.64 R20, desc[UR6][R20.64+0x8] ;  /* 0x0000080614147980 */ /* 0x000f62000c101b00 */
[----:B------:R-:W0:Y:S08]  /*03b0*/  I2F.F64.U32 R18, UR4 ;  /* 0x0000000400127d12 */ /* 0x000e300008201800 */
[----:B0-----:R-:W0:Y:S01]  /*03c0*/  MUFU.RCP64H R23, R19 ;  /* 0x0000001300177308 */ /* 0x001e220000001800 */
[----:B------:R-:W-:-:S04]  /*03d0*/  IADD3 R22, PT, PT, R19, 0x300402, RZ ;  /* 0x0030040213167810 */ /* 0x000fc80007ffe0ff */
[----:B------:R-:W-:Y:S01]  /*03e0*/  FSETP.GEU.AND P0, PT, |R22|, 5.8789094863358348022e-39, PT ;  /* 0x004004021600780b */ /* 0x000fe20003f0e200 */
[----:B--2---:R-:W-:Y:S02]  /*03f0*/  DADD R8, R8, R10 ;  /* 0x0000000008087229 */ /* 0x004fe4000000000a */
[----:B0-----:R-:W-:-:S06]  /*0400*/  DFMA R10, -R18, R22, 1 ;  /* 0x3ff00000120a742b */ /* 0x001fcc0000000116 */
[----:B---3--:R-:W-:Y:S02]  /*0410*/  DADD R12, R8, R12 ;  /* 0x00000000080c7229 */ /* 0x008fe4000000000c */
[----:B------:R-:W-:-:S06]  /*0420*/  DFMA R10, R10, R10, R10 ;  /* 0x0000000a0a0a722b */ /* 0x000fcc000000000a */
[----:B----4-:R-:W-:Y:S02]  /*0430*/  DADD R12, R12, R16 ;  /* 0x000000000c0c7229 */ /* 0x010fe40000000010 */
[----:B------:R-:W-:-:S06]  /*0440*/  DFMA R8, R22, R10, R22 ;  /* 0x0000000a1608722b */ /* 0x000fcc0000000016 */
[----:B-----5:R-:W-:Y:S02]  /*0450*/  DADD R12, R12, R14 ;  /* 0x000000000c0c7229 */ /* 0x020fe4000000000e */
[----:B------:R-:W-:-:S06]  /*0460*/  DFMA R10, -R18, R8, 1 ;  /* 0x3ff00000120a742b */ /* 0x000fcc0000000108 */
[----:B------:R-:W-:Y:S02]  /*0470*/  DADD R20, R12, R20 ;  /* 0x000000000c147229 */ /* 0x000fe40000000014 */
[----:B------:R-:W-:Y:S01]  /*0480*/  DFMA R8, R8, R10, R8 ;  /* 0x0000000a0808722b */ /* 0x000fe20000000008 */
[----:B------:R-:W-:Y:S10]  /*0490*/  @P0 BRA `(.L_x_0) ;  /* 0x0000000000100947 */ /* 0x000ff40003800000 */
[----:B------:R-:W-:Y:S02]  /*04a0*/  LOP3.LUT R8, R19, 0x7fffffff, RZ, 0xc0, !PT ;  /* 0x7fffffff13087812 */ /* 0x000fe400078ec0ff */
[----:B------:R-:W-:-:S03]  /*04b0*/  MOV R10, 0x4e0 ;  /* 0x000004e0000a7802 */ /* 0x000fc60000000f00 */
[----:B------:R-:W-:-:S07]  /*04c0*/  VIADD R14, R8, 0xfff00000 ;  /* 0xfff00000080e7836 */ /* 0x000fce0000000000 */
[----:B------:R-:W-:Y:S05]  /*04d0*/  CALL.REL.NOINC `($__internal_0_$__cuda_sm20_dblrcp_rn_slowpath_v3) ;  /* 0x0000000000b87944 */ /* 0x000fea0003c00000 */
.L_x_0:
[----:B------:R-:W0:Y:S08]  /*04e0*/  LDC.64 R14, c[0x0][0x398] ;  /* 0x0000e600ff0e7b82 */ /* 0x000e300000000a00 */
[----:B------:R-:W1:Y:S01]  /*04f0*/  LDC.64 R12, c[0x0][0x388] ;  /* 0x0000e200ff0c7b82 */ /* 0x000e620000000a00 */
[----:B0-----:R-:W-:-:S05]  /*0500*/  IMAD.WIDE.U32 R14, R2, 0x8, R14 ;  /* 0x00000008020e7825 */ /* 0x001fca00078e000e */
[----:B------:R-:W2:Y:S01]  /*0510*/  LDG.E.64 R10, desc[UR6][R14.64] ;  /* 0x000000060e0a7981 */ /* 0x000ea2000c1e1b00 */
[----:B-1----:R-:W-:-:S05]  /*0520*/  IMAD.WIDE.U32 R12, R2, 0x8, R12 ;  /* 0x00000008020c7825 */ /* 0x002fca00078e000c */
[----:B------:R-:W3:Y:S01]  /*0530*/  LDG.E.64 R18, desc[UR6][R12.64] ;  /* 0x000000060c127981 */ /* 0x000ee2000c1e1b00 */
[----:B--2---:R-:W-:-:S06]  /*0540*/  IMAD.WIDE.U32 R10, R3, 0x8, R10 ;  /* 0x00000008030a7825 */ /* 0x004fcc00078e000a */
[----:B------:R-:W2:Y:S01]  /*0550*/  LD.E.64 R10, desc[UR6][R10.64] ;  /* 0x000000060a0a7980 */ /* 0x000ea2000c101b00 */
[----:B---3--:R-:W-:-:S06]  /*0560*/  IMAD.WIDE.U32 R18, R3, 0x8, R18 ;  /* 0x0000000803127825 */ /* 0x008fcc00078e0012 */
[----:B------:R-:W3:Y:S01]  /*0570*/  LD.E.64 R18, desc[UR6][R18.64] ;  /* 0x0000000612127980 */ /* 0x000ee2000c101b00 */
[----:B--2---:R-:W-:-:S06]  /*0580*/  IMAD.WIDE.U32 R16, R0, 0x8, R10 ;  /* 0x0000000800107825 */ /* 0x004fcc00078e000a */
[----:B------:R-:W2:Y:S01]  /*0590*/  LD.E.64 R16, desc[UR6][R16.64] ;  /* 0x0000000610107980 */ /* 0x000ea2000c101b00 */
[----:B------:R-:W-:Y:S01]  /*05a0*/  UMOV UR4, 0x55555555 ;  /* 0x5555555500047882 */ /* 0x000fe20000000000 */
[----:B------:R-:W-:Y:S01]  /*05b0*/  UMOV UR5, 0x3fc55555 ;  /* 0x3fc5555500057882 */ /* 0x000fe20000000000 */
[----:B--2---:R-:W-:Y:S01]  /*05c0*/  DFMA R8, R16, R8, R20 ;  /* 0x000000081008722b */ /* 0x004fe20000000014 */
[----:B---3--:R-:W-:-:S07]  /*05d0*/  IMAD.WIDE.U32 R20, R0, 0x8, R18 ;  /* 0x0000000800147825 */ /* 0x008fce00078e0012 */
[----:B------:R-:W-:Y:S01]  /*05e0*/  DMUL R8, R8, UR4 ;  /* 0x0000000408087c28 */ /* 0x000fe20008000000 */
[----:B------:R-:W0:Y:S06]  /*05f0*/  LDCU.64 UR4, c[0x4][0x8] ;  /* 0x01000100ff0477ac */ /* 0x000e2c0008000a00 */
[----:B------:R1:W-:Y:S04]  /*0600*/  ST.E.64 desc[UR6][R20.64], R8 ;  /* 0x0000000814007985 */ /* 0x0003e8000c101b06 */
[----:B------:R-:W2:Y:S04]  /*0610*/  LDG.E.64 R14, desc[UR6][R14.64] ;  /* 0x000000060e0e7981 */ /* 0x000ea8000c1e1b00 */
[----:B------:R-:W3:Y:S04]  /*0620*/  LDG.E.64 R10, desc[UR6][R12.64] ;  /* 0x000000060c0a7981 */ /* 0x000ee8000c1e1b00 */
[----:B------:R-:W4:Y:S01]  /*0630*/  LDG.E.64 R4, desc[UR6][R4.64] ;  /* 0x0000000604047981 */ /* 0x000f22000c1e1b00 */
[----:B--2---:R-:W-:-:S04]  /*0640*/  IMAD.WIDE.U32 R24, R3, 0x8, R14 ;  /* 0x0000000803187825 */ /* 0x004fc800078e000e */
[C---:B---3--:R-:W-:Y:S02]  /*0650*/  IMAD.WIDE.U32 R16, R3.reuse, 0x8, R10 ;  /* 0x0000000803107825 */ /* 0x048fe400078e000a */
[----:B------:R-:W2:Y:S02]  /*0660*/  LD.E.64 R24, desc[UR6][R24.64] ;  /* 0x0000000618187980 */ /* 0x000ea4000c101b00 */
[----:B----4-:R-:W-:Y:S02]  /*0670*/  IMAD.WIDE.U32 R22, R3, 0x8, R4 ;  /* 0x0000000803167825 */ /* 0x010fe400078e0004 */
[----:B------:R-:W3:Y:S04]  /*0680*/  LD.E.64 R16, desc[UR6][R16.64] ;  /* 0x0000000610107980 */ /* 0x000ee8000c101b00 */
[----:B------:R-:W4:Y:S01]  /*0690*/  LD.E.64 R10, desc[UR6][R22.64] ;  /* 0x00000006160a7980 */ /* 0x000f22000c101b00 */
[----:B--2---:R-:W-:-:S04]  /*06a0*/  IMAD.WIDE.U32 R12, R0, 0x8, R24 ;  /* 0x00000008000c7825 */ /* 0x004fc800078e0018 */
[C---:B---3--:R-:W-:Y:S02]  /*06b0*/  IMAD.WIDE.U32 R18, R0.reuse, 0x8, R16 ;  /* 0x0000000800127825 */ /* 0x048fe400078e0010 */
[----:B------:R-:W2:Y:S02]  /*06c0*/  LD.E.64 R12, desc[UR6][R12.64] ;  /* 0x000000060c0c7980 */ /* 0x000ea4000c101b00 */
[----:B----4-:R-:W-:Y:S02]  /*06d0*/  IMAD.WIDE.U32 R10, R0, 0x8, R10 ;  /* 0x00000008000a7825 */ /* 0x010fe400078e000a */
[----:B-1----:R-:W3:Y:S04]  /*06e0*/  LD.E.64 R8, desc[UR6][R18.64] ;  /* 0x0000000612087980 */ /* 0x002ee8000c101b00 */
[----:B------:R-:W4:Y:S01]  /*06f0*/  LD.E.64 R10, desc[UR6][R10.64] ;  /* 0x000000060a0a7980 */ /* 0x000f22000c101b00 */
[----:B------:R-:W-:-:S03]  /*0700*/  MOV R14, 0x0 ;  /* 0x00000000000e7802 */ /* 0x000fc60000000f00 */
[----:B------:R1:W-:Y:S03]  /*0710*/  STL.64 [R1], R2 ;  /* 0x0000000201007387 */ /* 0x0003e60000100a00 */
[----:B------:R-:W1:Y:S01]  /*0720*/  LDC.64 R14, c[0x4][R14] ;  /* 0x010000000e0e7b82 */ /* 0x000e620000000a00 */
[----:B------:R1:W-:Y:S01]  /*0730*/  STL [R1+0x8], R0 ;  /* 0x0000080001007387 */ /* 0x0003e20000100800 */
[----:B0-----:R-:W-:Y:S02]  /*0740*/  MOV R4, UR4 ;  /* 0x0000000400047c02 */ /* 0x001fe40008000f00 */
[----:B------:R-:W-:Y:S01]  /*0750*/  MOV R5, UR5 ;  /* 0x0000000500057c02 */ /* 0x000fe20008000f00 */
[----:B--2---:R0:W-:Y:S04]  /*0760*/  STL.64 [R1+0x20], R12 ;  /* 0x0000200c01007387 */ /* 0x0041e80000100a00 */
[----:B---3--:R0:W-:Y:S04]  /*0770*/  STL.64 [R1+0x10], R8 ;  /* 0x0000100801007387 */ /* 0x0081e80000100a00 */
[----:B-1--4-:R0:W-:Y:S02]  /*0780*/  STL.64 [R1+0x18], R10 ;  /* 0x0000180a01007387 */ /* 0x0121e40000100a00 */
[----:B------:R-:W-:-:S07]  /*0790*/  LEPC R20, `(.L_x_1) ;  /* 0x000000001014794e */ /* 0x000fce0000000000 */
[----:B0-----:R-:W-:Y:S05]  /*07a0*/  CALL.ABS.NOINC R14 ;  /* 0x000000000e007343 */ /* 0x001fea0003c00000 */
.L_x_1:
[----:B------:R-:W-:Y:S05]  /*07b0*/  EXIT ;  /* 0x000000000000794d */ /* 0x000fea0003800000 */
        .weak           $__internal_0_$__cuda_sm20_dblrcp_rn_slowpath_v3
        .type           $__internal_0_$__cuda_sm20_dblrcp_rn_slowpath_v3,@function
        .size           $__internal_0_$__cuda_sm20_dblrcp_rn_slowpath_v3,(.L_x_6 - $__internal_0_$__cuda_sm20_dblrcp_rn_slowpath_v3)
$__internal_0_$__cuda_sm20_dblrcp_rn_slowpath_v3:
[----:B------:R-:W-:Y:S01]  /*07c0*/  IMAD.MOV.U32 R8, RZ, RZ, R18 ;  /* 0x000000ffff087224 */ /* 0x000fe200078e0012 */
[----:B------:R-:W-:-:S06]  /*07d0*/  MOV R9, R19 ;  /* 0x0000001300097202 */ /* 0x000fcc0000000f00 */
[----:B------:R-:W-:-:S14]  /*07e0*/  DSETP.GTU.AND P0, PT, |R8|, +INF , PT ;  /* 0x7ff000000800742a */ /* 0x000fdc0003f0c200 */
[----:B------:R-:W-:Y:S05]  /*07f0*/  @P0 BRA `(.L_x_2) ;  /* 0x00000000007c0947 */ /* 0x000fea0003800000 */
[----:B------:R-:W-:-:S04]  /*0800*/  LOP3.LUT R18, R19, 0x7fffffff, RZ, 0xc0, !PT ;  /* 0x7fffffff13127812 */ /* 0x000fc800078ec0ff */
[----:B------:R-:W-:-:S04]  /*0810*/  IADD3 R11, PT, PT, R18, -0x1, RZ ;  /* 0xffffffff120b7810 */ /* 0x000fc80007ffe0ff */
[----:B------:R-:W-:-:S13]  /*0820*/  ISETP.GE.U32.AND P0, PT, R11, 0x7fefffff, PT ;  /* 0x7fefffff0b00780c */ /* 0x000fda0003f06070 */
[----:B------:R-:W-:Y:S01]  /*0830*/  @P0 LOP3.LUT R13, R9, 0x7ff00000, RZ, 0x3c, !PT ;  /* 0x7ff00000090d0812 */ /* 0x000fe200078e3cff */
[----:B------:R-:W-:Y:S01]  /*0840*/  @P0 IMAD.MOV.U32 R12, RZ, RZ, RZ ;  /* 0x000000ffff0c0224 */ /* 0x000fe200078e00ff */
[----:B------:R-:W-:Y:S06]  /*0850*/  @P0 BRA `(.L_x_3) ;  /* 0x00000000006c0947 */ /* 0x000fec0003800000 */
[----:B------:R-:W-:-:S13]  /*0860*/  ISETP.GE.U32.AND P0, PT, R18, 0x1000001, PT ;  /* 0x010000011200780c */ /* 0x000fda0003f06070 */
[----:B------:R-:W-:Y:S05]  /*0870*/  @!P0 BRA `(.L_x_4) ;  /* 0x0000000000348947 */ /* 0x000fea0003800000 */
[----:B------:R-:W-:Y:S02]  /*0880*/  IADD3 R13, PT, PT, R9, -0x3fe00000, RZ ;  /* 0xc0200000090d7810 */ /* 0x000fe40007ffe0ff */
[----:B------:R-:W-:Y:S02]  /*0890*/  MOV R12, R8 ;  /* 0x00000008000c7202 */ /* 0x000fe40000000f00 */
[----:B------:R-:W0:Y:S04]  /*08a0*/  MUFU.RCP64H R15, R13 ;  /* 0x0000000d000f7308 */ /* 0x000e280000001800 */
[----:B0-----:R-:W-:-:S08]  /*08b0*/  DFMA R16, -R12, R14, 1 ;  /* 0x3ff000000c10742b */ /* 0x001fd0000000010e */
[----:B------:R-:W-:-:S08]  /*08c0*/  DFMA R16, R16, R16, R16 ;  /* 0x000000101010722b */ /* 0x000fd00000000010 */
[----:B------:R-:W-:-:S08]  /*08d0*/  DFMA R16, R14, R16, R14 ;  /* 0x000000100e10722b */ /* 0x000fd0000000000e */
[----:B------:R-:W-:-:S08]  /*08e0*/  DFMA R14, -R12, R16, 1 ;  /* 0x3ff000000c0e742b */ /* 0x000fd00000000110 */
[----:B------:R-:W-:-:S08]  /*08f0*/  DFMA R14, R16, R14, R16 ;  /* 0x0000000e100e722b */ /* 0x000fd00000000010 */
[----:B------:R-:W-:-:S08]  /*0900*/  DMUL R14, R14, 2.2250738585072013831e-308 ;  /* 0x001000000e0e7828 */ /* 0x000fd00000000000 */
[----:B------:R-:W-:-:S08]  /*0910*/  DFMA R8, -R8, R14, 1 ;  /* 0x3ff000000808742b */ /* 0x000fd0000000010e */
[----:B------:R-:W-:-:S08]  /*0920*/  DFMA R8, R8, R8, R8 ;  /* 0x000000080808722b */ /* 0x000fd00000000008 */
[----:B------:R-:W-:Y:S01]  /*0930*/  DFMA R12, R14, R8, R14 ;  /* 0x000000080e0c722b */ /* 0x000fe2000000000e */
[----:B------:R-:W-:Y:S10]  /*0940*/  BRA `(.L_x_3) ;  /* 0x0000000000307947 */ /* 0x000ff40003800000 */
.L_x_4:
[----:B------:R-:W-:Y:S01]  /*0950*/  DMUL R8, R8, 8.11296384146066816958e+31 ;  /* 0x4690000008087828 */ /* 0x000fe20000000000 */
[----:B------:R-:W-:-:S05]  /*0960*/  MOV R12, R14 ;  /* 0x0000000e000c7202 */ /* 0x000fca0000000f00 */
[----:B------:R-:W0:Y:S02]  /*0970*/  MUFU.RCP64H R13, R9 ;  /* 0x00000009000d7308 */ /* 0x000e240000001800 */
[----:B0-----:R-:W-:-:S08]  /*0980*/  DFMA R14, -R8, R12, 1 ;  /* 0x3ff00000080e742b */ /* 0x001fd0000000010c */
[----:B------:R-:W-:-:S08]  /*0990*/  DFMA R14, R14, R14, R14 ;  /* 0x0000000e0e0e722b */ /* 0x000fd0000000000e */
[----:B------:R-:W-:-:S08]  /*09a0*/  DFMA R14, R12, R14, R12 ;  /* 0x0000000e0c0e722b */ /* 0x000fd0000000000c */
[----:B------:R-:W-:-:S08]  /*09b0*/  DFMA R12, -R8, R14, 1 ;  /* 0x3ff00000080c742b */ /* 0x000fd0000000010e */
[----:B------:R-:W-:-:S08]  /*09c0*/  DFMA R12, R14, R12, R14 ;  /* 0x0000000c0e0c722b */ /* 0x000fd0000000000e */
[----:B------:R-:W-:Y:S01]  /*09d0*/  DMUL R12, R12, 8.11296384146066816958e+31 ;  /* 0x469000000c0c7828 */ /* 0x000fe20000000000 */
[----:B------:R-:W-:Y:S10]  /*09e0*/  BRA `(.L_x_3) ;  /* 0x0000000000087947 */ /* 0x000ff40003800000 */
.L_x_2:
[----:B------:R-:W-:Y:S01]  /*09f0*/  LOP3.LUT R13, R9, 0x80000, RZ, 0xfc, !PT ;  /* 0x00080000090d7812 */ /* 0x000fe200078efcff */
[----:B------:R-:W-:-:S07]  /*0a00*/  IMAD.MOV.U32 R12, RZ, RZ, R8 ;  /* 0x000000ffff0c7224 */ /* 0x000fce00078e0008 */
.L_x_3:
[----:B------:R-:W-:Y:S02]  /*0a10*/  MOV R11, 0x0 ;  /* 0x00000000000b7802 */ /* 0x000fe40000000f00 */
[----:B------:R-:W-:Y:S02]  /*0a20*/  MOV R8, R12 ;  /* 0x0000000c00087202 */ /* 0x000fe40000000f00 */
[----:B------:R-:W-:Y:S01]  /*0a30*/  MOV R9, R13 ;  /* 0x0000000d00097202 */ /* 0x000fe20000000f00 */
[----:B------:R-:W-:Y:S06]  /*0a40*/  RET.REL.NODEC R10 `(_Z15jacobi_per_elemiPPPdS1_S1_i) ;  /* 0xfffffff40a6c7950 */ /* 0x000fec0003c3ffff */
.L_x_5:
[----:B------:R-:W-:-:S00]  /*0a50*/  BRA `(.L_x_5) ;  /* 0xfffffffc00fc7947 */ /* 0x000fc0000383ffff */
[----:B------:R-:W-:-:S00]  /*0a60*/  NOP ;  /* 0x0000000000007918 */ /* 0x000fc00000000000 */
        /* <DEDUP_REMOVED lines=9> */
.L_x_6:


//--------------------- .nv.global.init           --------------------------
	.section	.nv.global.init,"aw",@progbits
.nv.global.init:
	.type		$str,@object
	.size		$str,(.L_0 - $str)
$str:
        /*0000*/ 	.byte	0x69, 0x3d, 0x25, 0x69, 0x20, 0x6a, 0x3d, 0x25, 0x69, 0x20, 0x6b, 0x3d, 0x25, 0x69, 0x20, 0x7c
        /*0010*/ 	.byte	0x20, 0x75, 0x3d, 0x25, 0x66, 0x20, 0x76, 0x3d, 0x25, 0x66, 0x20, 0x66, 0x3d, 0x25, 0x66, 0x0a
        /*0020*/ 	.byte	0x00
.L_0:


//--------------------- .nv.shared.reserved.0     --------------------------
	.section	.nv.shared.reserved.0,"aw",@nobits
	.weak		__nv_reservedSMEM_offset_0_alias
	.size		__nv_reservedSMEM_offset_0_alias, 0, 64
	.other		__nv_reservedSMEM_offset_0_alias,@"STO_CUDA_RESERVED_SHARED STV_DEFAULT"
__nv_reservedSMEM_offset_0_alias:
	.zero		0
	.zero		64


//--------------------- .nv.constant0._Z15jacobi_per_elemiPPPdS1_S1_i --------------------------
	.section	.nv.constant0._Z15jacobi_per_elemiPPPdS1_S1_i,"a",@progbits
	.sectionflags	@""
	.align	4
.nv.constant0._Z15jacobi_per_elemiPPPdS1_S1_i:
	.zero		932


//--------------------- SYMBOLS --------------------------

	.type		.nv.reservedSmem.offset0,@object
	.size		.nv.reservedSmem.offset0,0x4
	.type		vprintf,@function
